	.headerflags	@"EF_CUDA_TEXMODE_UNIFIED EF_CUDA_64BIT_ADDRESS EF_CUDA_ACCELERATORS EF_CUDA_SM90 EF_CUDA_VIRTUAL_SM(EF_CUDA_SM90)"
	.elftype	@"ET_EXEC"


//--------------------- .nv.info                  --------------------------
	.section	.nv.info,"",@"SHT_CUDA_INFO"
	.align	4


	//----- nvinfo : EIATTR_REGCOUNT
	.align		4
        /*0000*/ 	.byte	0x04, 0x2f
        /*0002*/ 	.short	(.L_1 - .L_0)
	.align		4
.L_0:
        /*0004*/ 	.word	index@(triton_poi_fused_constant_pad_nd_2)
        /*0008*/ 	.word	0x00000014


	//----- nvinfo : EIATTR_MIN_STACK_SIZE
	.align		4
.L_1:
        /*000c*/ 	.byte	0x04, 0x12
        /*000e*/ 	.short	(.L_3 - .L_2)
	.align		4
.L_2:
        /*0010*/ 	.word	index@(triton_poi_fused_constant_pad_nd_2)
        /*0014*/ 	.word	0x00000000


	//----- nvinfo : EIATTR_FRAME_SIZE
	.align		4
.L_3:
        /*0018*/ 	.byte	0x04, 0x11
        /*001a*/ 	.short	(.L_5 - .L_4)
	.align		4
.L_4:
        /*001c*/ 	.word	index@(triton_poi_fused_constant_pad_nd_2)
        /*0020*/ 	.word	0x00000000


	//----- nvinfo : EIATTR_MIN_STACK_SIZE
	.align		4
.L_5:
        /*0024*/ 	.byte	0x04, 0x12
        /*0026*/ 	.short	(.L_7 - .L_6)
	.align		4
.L_6:
        /*0028*/ 	.word	index@(triton_poi_fused_constant_pad_nd_2)
        /*002c*/ 	.word	0x00000000
.L_7:


//--------------------- .nv.info.triton_poi_fused_constant_pad_nd_2 --------------------------
	.section	.nv.info.triton_poi_fused_constant_pad_nd_2,"",@"SHT_CUDA_INFO"
	.sectionflags	@""
	.align	4


	//----- nvinfo : EIATTR_CUDA_API_VERSION
	.align		4
        /*0000*/ 	.byte	0x04, 0x37
        /*0002*/ 	.short	(.L_9 - .L_8)
.L_8:
        /*0004*/ 	.word	0x0000007c


	//----- nvinfo : EIATTR_KPARAM_INFO
	.align		4
.L_9:
        /*0008*/ 	.byte	0x04, 0x17
        /*000a*/ 	.short	(.L_11 - .L_10)
.L_10:
        /*000c*/ 	.word	0x00000000
        /*0010*/ 	.short	0x0004
        /*0012*/ 	.short	0x0020
        /*0014*/ 	.byte	0x00, 0xf0, 0x11, 0x00


	//----- nvinfo : EIATTR_KPARAM_INFO
	.align		4
.L_11:
        /*0018*/ 	.byte	0x04, 0x17
        /*001a*/ 	.short	(.L_13 - .L_12)
.L_12:
        /*001c*/ 	.word	0x00000000
        /*0020*/ 	.short	0x0003
        /*0022*/ 	.short	0x0018
        /*0024*/ 	.byte	0x00, 0xf4, 0x21, 0x00


	//----- nvinfo : EIATTR_KPARAM_INFO
	.align		4
.L_13:
        /*0028*/ 	.byte	0x04, 0x17
        /*002a*/ 	.short	(.L_15 - .L_14)
.L_14:
        /*002c*/ 	.word	0x00000000
        /*0030*/ 	.short	0x0002
        /*0032*/ 	.short	0x0010
        /*0034*/ 	.byte	0x00, 0xf4, 0x21, 0x00


	//----- nvinfo : EIATTR_KPARAM_INFO
	.align		4
.L_15:
        /*0038*/ 	.byte	0x04, 0x17
        /*003a*/ 	.short	(.L_17 - .L_16)
.L_16:
        /*003c*/ 	.word	0x00000000
        /*0040*/ 	.short	0x0001
        /*0042*/ 	.short	0x0008
        /*0044*/ 	.byte	0x00, 0xf4, 0x21, 0x00


	//----- nvinfo : EIATTR_KPARAM_INFO
	.align		4
.L_17:
        /*0048*/ 	.byte	0x04, 0x17
        /*004a*/ 	.short	(.L_19 - .L_18)
.L_18:
        /*004c*/ 	.word	0x00000000
        /*0050*/ 	.short	0x0000
        /*0052*/ 	.short	0x0000
        /*0054*/ 	.byte	0x00, 0xf4, 0x21, 0x00


	//----- nvinfo : EIATTR_SPARSE_MMA_MASK
	.align		4
.L_19:
        /*0058*/ 	.byte	0x03, 0x50
        /*005a*/ 	.short	0x0000


	//----- nvinfo : EIATTR_MAXREG_COUNT
	.align		4
        /*005c*/ 	.byte	0x03, 0x1b
        /*005e*/ 	.short	0x00ff


	//----- nvinfo : EIATTR_EXIT_INSTR_OFFSETS
	.align		4
        /*0060*/ 	.byte	0x04, 0x1c
        /*0062*/ 	.short	(.L_21 - .L_20)


	//   ....[0]....
.L_20:
        /*0064*/ 	.word	0x000004d0


	//   ....[1]....
        /*0068*/ 	.word	0x000004f0


	//----- nvinfo : EIATTR_REQNTID
	.align		4
.L_21:
        /*006c*/ 	.byte	0x04, 0x10
        /*006e*/ 	.short	(.L_23 - .L_22)
.L_22:
        /*0070*/ 	.word	0x00000080
        /*0074*/ 	.word	0x00000001
        /*0078*/ 	.word	0x00000001


	//----- nvinfo : EIATTR_CBANK_PARAM_SIZE
	.align		4
.L_23:
        /*007c*/ 	.byte	0x03, 0x19
        /*007e*/ 	.short	0x0024


	//----- nvinfo : EIATTR_PARAM_CBANK
	.align		4
        /*0080*/ 	.byte	0x04, 0x0a
        /*0082*/ 	.short	(.L_25 - .L_24)
	.align		4
.L_24:
        /*0084*/ 	.word	index@(.nv.constant0.triton_poi_fused_constant_pad_nd_2)
        /*0088*/ 	.short	0x0210
        /*008a*/ 	.short	0x0024


	//----- nvinfo : EIATTR_SW_WAR
	.align		4
.L_25:
        /*008c*/ 	.byte	0x04, 0x36
        /*008e*/ 	.short	(.L_27 - .L_26)
.L_26:
        /*0090*/ 	.word	0x00000008
.L_27:


//--------------------- .nv.callgraph             --------------------------
	.section	.nv.callgraph,"",@"SHT_CUDA_CALLGRAPH"
	.align	4
	.sectionentsize	8
	.align		4
        /*0000*/ 	.word	0x00000000
	.align		4
        /*0004*/ 	.word	0xffffffff
	.align		4
        /*0008*/ 	.word	0x00000000
	.align		4
        /*000c*/ 	.word	0xfffffffe
	.align		4
        /*0010*/ 	.word	0x00000000
	.align		4
        /*0014*/ 	.word	0xfffffffd
	.align		4
        /*0018*/ 	.word	0x00000000
	.align		4
        /*001c*/ 	.word	0xfffffffc


//--------------------- .text.triton_poi_fused_constant_pad_nd_2 --------------------------
	.section	.text.triton_poi_fused_constant_pad_nd_2,"ax",@progbits
	.align	128
        .global         triton_poi_fused_constant_pad_nd_2
        .type           triton_poi_fused_constant_pad_nd_2,@function
        .size           triton_poi_fused_constant_pad_nd_2,(.L_x_1 - triton_poi_fused_constant_pad_nd_2)
        .other          triton_poi_fused_constant_pad_nd_2,@"STO_CUDA_ENTRY STV_DEFAULT"
triton_poi_fused_constant_pad_nd_2:
.text.triton_poi_fused_constant_pad_nd_2:
[----:B------:R-:W0:Y:S02]  /*0000*/  LDC R1, c[0x0][0x28] ;  /* 0x00000a00ff017b82 */ /* 0x000e240000000800 */
[----:B------:R-:W1:Y:S01]  /*0010*/  S2R R0, SR_TID.X ;  /* 0x0000000000007919 */ /* 0x000e620000002100 */
[----:B------:R-:W-:Y:S01]  /*0020*/  ULDC.64 UR4, c[0x0][0x210] ;  /* 0x0000840000047ab9 */ /* 0x000fe20000000a00 */
[----:B------:R-:W2:Y:S01]  /*0030*/  S2R R3, SR_CTAID.X ;  /* 0x0000000000037919 */ /* 0x000ea20000002500 */
[----:B-1----:R-:W-:-:S05]  /*0040*/  IMAD.SHL.U32 R0, R0, 0x2, RZ ;  /* 0x0000000200007824 */ /* 0x002fca00078e00ff */
[----:B------:R-:W-:-:S05]  /*0050*/  LOP3.LUT R0, R0, 0xfe, RZ, 0xc0, !PT ;  /* 0x000000fe00007812 */ /* 0x000fca00078ec0ff */
[----:B--2---:R-:W-:-:S04]  /*0060*/  IMAD R0, R3, 0x100, R0 ;  /* 0x0000010003007824 */ /* 0x004fc800078e0200 */
[----:B------:R-:W-:-:S04]  /*0070*/  IMAD.HI R2, R0, 0x2aaaaaab, RZ ;  /* 0x2aaaaaab00027827 */ /* 0x000fc800078e02ff */
[----:B------:R-:W-:Y:S01]  /*0080*/  IMAD.HI R7, R0, 0x38e38e39, RZ ;  /* 0x38e38e3900077827 */ /* 0x000fe200078e02ff */
[----:B------:R-:W-:-:S03]  /*0090*/  LEA.HI R3, R2, R2, RZ, 0x1 ;  /* 0x0000000202037211 */ /* 0x000fc600078f08ff */
[----:B------:R-:W-:Y:S01]  /*00a0*/  VIADD R2, R0, 0x1 ;  /* 0x0000000100027836 */ /* 0x000fe20000000000 */
[----:B------:R-:W-:Y:S01]  /*00b0*/  SHF.R.U32.HI R6, RZ, 0x1f, R7 ;  /* 0x0000001fff067819 */ /* 0x000fe20000011607 */
[----:B------:R-:W-:-:S03]  /*00c0*/  IMAD.HI R4, R3, 0x2aaaaaab, RZ ;  /* 0x2aaaaaab03047827 */ /* 0x000fc600078e02ff */
[----:B------:R-:W-:Y:S01]  /*00d0*/  LEA.HI.SX32 R7, R7, R6, 0x1d ;  /* 0x0000000607077211 */ /* 0x000fe200078feaff */
[----:B------:R-:W-:Y:S01]  /*00e0*/  IMAD.HI R5, R2, 0x2aaaaaab, RZ ;  /* 0x2aaaaaab02057827 */ /* 0x000fe200078e02ff */
[----:B------:R-:W-:-:S03]  /*00f0*/  LEA.HI R8, R4, R4, RZ, 0x1 ;  /* 0x0000000404087211 */ /* 0x000fc600078f08ff */
[----:B------:R-:W-:Y:S01]  /*0100*/  IMAD R4, R3, -0x6, R0 ;  /* 0xfffffffa03047824 */ /* 0x000fe200078e0200 */
[----:B------:R-:W-:Y:S01]  /*0110*/  LEA.HI R5, R5, R5, RZ, 0x1 ;  /* 0x0000000505057211 */ /* 0x000fe200078f08ff */
[----:B------:R-:W-:Y:S02]  /*0120*/  IMAD R8, R8, -0x6, R3 ;  /* 0xfffffffa08087824 */ /* 0x000fe400078e0203 */
[----:B------:R-:W-:Y:S01]  /*0130*/  IMAD.SHL.U32 R13, R7, 0x10, RZ ;  /* 0x00000010070d7824 */ /* 0x000fe200078e00ff */
[----:B------:R-:W-:Y:S01]  /*0140*/  SHF.R.S32.HI R15, RZ, 0x1f, R4 ;  /* 0x0000001fff0f7819 */ /* 0x000fe20000011404 */
[----:B------:R-:W-:Y:S02]  /*0150*/  IMAD R9, R5, -0x6, R2 ;  /* 0xfffffffa05097824 */ /* 0x000fe400078e0202 */
[----:B------:R-:W-:Y:S01]  /*0160*/  VIADD R5, R4, 0xffffffff ;  /* 0xffffffff04057836 */ /* 0x000fe20000000000 */
[----:B------:R-:W1:Y:S01]  /*0170*/  LDC.64 R2, c[0x0][0x218] ;  /* 0x00008600ff027b82 */ /* 0x000e620000000a00 */
[C---:B------:R-:W-:Y:S01]  /*0180*/  VIADD R6, R8.reuse, 0xffffffff ;  /* 0xffffffff08067836 */ /* 0x040fe20000000000 */
[----:B------:R-:W-:Y:S01]  /*0190*/  SHF.R.S32.HI R17, RZ, 0x1f, R13 ;  /* 0x0000001fff117819 */ /* 0x000fe2000001140d */
[----:B------:R-:W-:-:S02]  /*01a0*/  IMAD.SHL.U32 R10, R8, 0x4, RZ ;  /* 0x00000004080a7824 */ /* 0x000fc400078e00ff */
[----:B------:R-:W-:Y:S01]  /*01b0*/  VIADD R11, R9, 0xffffffff ;  /* 0xffffffff090b7836 */ /* 0x000fe20000000000 */
[----:B------:R-:W-:Y:S02]  /*01c0*/  LOP3.LUT R8, R6, R5, RZ, 0xfc, !PT ;  /* 0x0000000506087212 */ /* 0x000fe400078efcff */
[----:B------:R-:W-:Y:S02]  /*01d0*/  IADD3 R14, P0, P2, R10, R13, R4 ;  /* 0x0000000d0a0e7210 */ /* 0x000fe40007a1e004 */
[----:B------:R-:W2:Y:S01]  /*01e0*/  LDC.64 R4, c[0x0][0x220] ;  /* 0x00008800ff047b82 */ /* 0x000ea20000000a00 */
[----:B------:R-:W-:Y:S02]  /*01f0*/  LOP3.LUT R11, R6, R11, RZ, 0xfc, !PT ;  /* 0x0000000b060b7212 */ /* 0x000fe400078efcff */
[----:B------:R-:W-:Y:S02]  /*0200*/  IADD3 R6, P3, P4, R10, R13, R9 ;  /* 0x0000000d0a067210 */ /* 0x000fe40007c7e009 */
[----:B------:R-:W-:-:S02]  /*0210*/  SHF.R.S32.HI R10, RZ, 0x1f, R10 ;  /* 0x0000001fff0a7819 */ /* 0x000fc4000001140a */
[----:B------:R-:W-:Y:S02]  /*0220*/  SHF.R.S32.HI R9, RZ, 0x1f, R9 ;  /* 0x0000001fff097819 */ /* 0x000fe40000011409 */
[-C--:B------:R-:W-:Y:S02]  /*0230*/  IADD3.X R15, R10, R17.reuse, R15, P0, P2 ;  /* 0x000000110a0f7210 */ /* 0x080fe400007e440f */
[----:B------:R-:W-:Y:S02]  /*0240*/  ISETP.GE.U32.AND P1, PT, R8, 0x4, PT ;  /* 0x000000040800780c */ /* 0x000fe40003f26070 */
[----:B------:R-:W-:Y:S02]  /*0250*/  ISETP.GE.U32.AND P0, PT, R11, 0x4, PT ;  /* 0x000000040b00780c */ /* 0x000fe40003f06070 */
[----:B------:R-:W-:Y:S02]  /*0260*/  IADD3.X R9, R10, R17, R9, P3, P4 ;  /* 0x000000110a097210 */ /* 0x000fe40001fe8409 */
[----:B------:R-:W-:-:S02]  /*0270*/  CS2R R16, SRZ ;  /* 0x0000000000107805 */ /* 0x000fc4000001ff00 */
[C---:B------:R-:W-:Y:S01]  /*0280*/  ISETP.LT.AND P2, PT, R0.reuse, 0x240, !P1 ;  /* 0x000002400000780c */ /* 0x040fe20004f41270 */
[----:B-1----:R-:W-:Y:S01]  /*0290*/  IMAD.WIDE R10, R7, 0x4, R2 ;  /* 0x00000004070a7825 */ /* 0x002fe200078e0202 */
[----:B------:R-:W-:Y:S01]  /*02a0*/  ISETP.LT.AND P3, PT, R0, 0x240, !P0 ;  /* 0x000002400000780c */ /* 0x000fe20004761270 */
[----:B------:R-:W1:Y:S01]  /*02b0*/  LDC.64 R2, c[0x0][0x228] ;  /* 0x00008a00ff027b82 */ /* 0x000e620000000a00 */
[----:B------:R-:W-:Y:S02]  /*02c0*/  LEA R12, P4, R14, UR4, 0x2 ;  /* 0x000000040e0c7c11 */ /* 0x000fe4000f8810ff */
[----:B------:R-:W-:Y:S02]  /*02d0*/  LEA R8, P5, R6, UR4, 0x2 ;  /* 0x0000000406087c11 */ /* 0x000fe4000f8a10ff */
[----:B------:R-:W-:Y:S02]  /*02e0*/  LEA.HI.X R13, R14, UR5, R15, 0x2, P4 ;  /* 0x000000050e0d7c11 */ /* 0x000fe4000a0f140f */
[----:B------:R-:W-:-:S02]  /*02f0*/  CS2R R14, SRZ ;  /* 0x00000000000e7805 */ /* 0x000fc4000001ff00 */
[----:B------:R-:W-:Y:S01]  /*0300*/  LEA.HI.X R9, R6, UR5, R9, 0x2, P5 ;  /* 0x0000000506097c11 */ /* 0x000fe2000a8f1409 */
[----:B------:R-:W-:Y:S01]  /*0310*/  IMAD.MOV.U32 R6, RZ, RZ, RZ ;  /* 0x000000ffff067224 */ /* 0x000fe200078e00ff */
[----:B------:R-:W-:Y:S01]  /*0320*/  ULDC.64 UR4, c[0x0][0x208] ;  /* 0x0000820000047ab9 */ /* 0x000fe20000000a00 */
[----:B--2---:R-:W-:Y:S01]  /*0330*/  IMAD.WIDE R4, R7, 0x4, R4 ;  /* 0x0000000407047825 */ /* 0x004fe200078e0204 */
[----:B------:R-:W2:Y:S03]  /*0340*/  @P2 LDG.E.EL R15, desc[UR4][R10.64] ;  /* 0x000000040a0f2981 */ /* 0x000ea6000c2e1900 */
[----:B------:R-:W-:Y:S01]  /*0350*/  IMAD.MOV.U32 R7, RZ, RZ, RZ ;  /* 0x000000ffff077224 */ /* 0x000fe200078e00ff */
[----:B------:R-:W3:Y:S04]  /*0360*/  @P2 LDG.E R6, desc[UR4][R12.64+-0x14] ;  /* 0xffffec040c062981 */ /* 0x000ee8000c1e1900 */
[----:B------:R-:W4:Y:S04]  /*0370*/  @P3 LDG.E.EL R16, desc[UR4][R10.64] ;  /* 0x000000040a103981 */ /* 0x000f28000c2e1900 */
[----:B------:R-:W5:Y:S04]  /*0380*/  @P3 LDG.E R14, desc[UR4][R8.64+-0x14] ;  /* 0xffffec04080e3981 */ /* 0x000f68000c1e1900 */
[----:B------:R-:W5:Y:S04]  /*0390*/  @P2 LDG.E.EL R7, desc[UR4][R4.64] ;  /* 0x0000000404072981 */ /* 0x000f68000c2e1900 */
[----:B------:R-:W5:Y:S01]  /*03a0*/  @P3 LDG.E.EL R17, desc[UR4][R4.64] ;  /* 0x0000000404113981 */ /* 0x000f62000c2e1900 */
[C---:B------:R-:W-:Y:S01]  /*03b0*/  ISETP.GE.AND P4, PT, R0.reuse, 0x240, PT ;  /* 0x000002400000780c */ /* 0x040fe20003f86270 */
[----:B-1----:R-:W-:Y:S01]  /*03c0*/  IMAD.WIDE R2, R0, 0x4, R2 ;  /* 0x0000000400027825 */ /* 0x002fe200078e0202 */
[----:B--2---:R-:W-:-:S02]  /*03d0*/  SEL R15, R15, RZ, P2 ;  /* 0x000000ff0f0f7207 */ /* 0x004fc40001000000 */
[----:B---3--:R-:W-:Y:S02]  /*03e0*/  SEL R6, R6, RZ, P2 ;  /* 0x000000ff06067207 */ /* 0x008fe40001000000 */
[----:B----4-:R-:W-:Y:S02]  /*03f0*/  SEL R16, R16, RZ, P3 ;  /* 0x000000ff10107207 */ /* 0x010fe40001800000 */
[----:B-----5:R-:W-:Y:S01]  /*0400*/  SEL R11, R14, RZ, P3 ;  /* 0x000000ff0e0b7207 */ /* 0x020fe20001800000 */
[----:B------:R-:W-:Y:S01]  /*0410*/  FADD R6, R6, -R15 ;  /* 0x8000000f06067221 */ /* 0x000fe20000000000 */
[----:B------:R-:W-:-:S03]  /*0420*/  SEL R7, R7, RZ, P2 ;  /* 0x000000ff07077207 */ /* 0x000fc60001000000 */
[----:B------:R-:W-:Y:S01]  /*0430*/  FADD R16, R11, -R16 ;  /* 0x800000100b107221 */ /* 0x000fe20000000000 */
[----:B------:R-:W-:Y:S01]  /*0440*/  SEL R17, R17, RZ, P3 ;  /* 0x000000ff11117207 */ /* 0x000fe20001800000 */
[----:B------:R-:W-:-:S04]  /*0450*/  FMUL R6, R6, R7 ;  /* 0x0000000706067220 */ /* 0x000fc80000400000 */
[----:B------:R-:W-:Y:S01]  /*0460*/  FMUL R17, R16, R17 ;  /* 0x0000001110117220 */ /* 0x000fe20000400000 */
[----:B------:R-:W-:-:S04]  /*0470*/  FSETP.GEU.AND P2, PT, R6, RZ, PT ;  /* 0x000000ff0600720b */ /* 0x000fc80003f4e000 */
[C---:B------:R-:W-:Y:S02]  /*0480*/  FSETP.GEU.AND P3, PT, R17.reuse, RZ, PT ;  /* 0x000000ff1100720b */ /* 0x040fe40003f6e000 */
[----:B------:R-:W-:Y:S02]  /*0490*/  FSEL R6, R6, RZ, P2 ;  /* 0x000000ff06067208 */ /* 0x000fe40001000000 */
[----:B------:R-:W-:Y:S02]  /*04a0*/  FSEL R17, R17, RZ, P3 ;  /* 0x000000ff11117208 */ /* 0x000fe40001800000 */
[----:B------:R-:W-:Y:S02]  /*04b0*/  SEL R6, R6, RZ, !P1 ;  /* 0x000000ff06067207 */ /* 0x000fe40004800000 */
[----:B------:R-:W-:Y:S01]  /*04c0*/  SEL R7, R17, RZ, !P0 ;  /* 0x000000ff11077207 */ /* 0x000fe20004000000 */
[----:B------:R-:W-:Y:S06]  /*04d0*/  @P4 EXIT ;  /* 0x000000000000494d */ /* 0x000fec0003800000 */
[----:B------:R-:W-:Y:S01]  /*04e0*/  STG.E.64 desc[UR4][R2.64], R6 ;  /* 0x0000000602007986 */ /* 0x000fe2000c101b04 */
[----:B------:R-:W-:Y:S05]  /*04f0*/  EXIT ;  /* 0x000000000000794d */ /* 0x000fea0003800000 */
.L_x_0:
[----:B------:R-:W-:-:S00]  /*0500*/  BRA `(.L_x_0) ;  /* 0xfffffffc00fc7947 */ /* 0x000fc0000383ffff */
[----:B------:R-:W-:-:S00]  /*0510*/  NOP ;  /* 0x0000000000007918 */ /* 0x000fc00000000000 */
        /* <DEDUP_REMOVED lines=14> */
.L_x_1:


//--------------------- .nv.constant0.triton_poi_fused_constant_pad_nd_2 --------------------------
	.section	.nv.constant0.triton_poi_fused_constant_pad_nd_2,"a",@progbits
	.sectionflags	@""
	.align	4
.nv.constant0.triton_poi_fused_constant_pad_nd_2:
	.zero		564
